	.headerflags	@"EF_CUDA_TEXMODE_UNIFIED EF_CUDA_64BIT_ADDRESS EF_CUDA_ACCELERATORS EF_CUDA_SM90 EF_CUDA_VIRTUAL_SM(EF_CUDA_SM90)"
	.elftype	@"ET_EXEC"


//--------------------- .nv.info                  --------------------------
	.section	.nv.info,"",@"SHT_CUDA_INFO"
	.align	4


	//----- nvinfo : EIATTR_REGCOUNT
	.align		4
        /*0000*/ 	.byte	0x04, 0x2f
        /*0002*/ 	.short	(.L_3 - .L_2)
	.align		4
.L_2:
        /*0004*/ 	.word	index@(triton_poi_fused__native_batch_norm_legit_no_training_convolution_relu_threshold_backward_1)
        /*0008*/ 	.word	0x00000017


	//----- nvinfo : EIATTR_MIN_STACK_SIZE
	.align		4
.L_3:
        /*000c*/ 	.byte	0x04, 0x12
        /*000e*/ 	.short	(.L_5 - .L_4)
	.align		4
.L_4:
        /*0010*/ 	.word	index@(triton_poi_fused__native_batch_norm_legit_no_training_convolution_relu_threshold_backward_1)
        /*0014*/ 	.word	0x00000000


	//----- nvinfo : EIATTR_FRAME_SIZE
	.align		4
.L_5:
        /*0018*/ 	.byte	0x04, 0x11
        /*001a*/ 	.short	(.L_7 - .L_6)
	.align		4
.L_6:
        /*001c*/ 	.word	index@(triton_poi_fused__native_batch_norm_legit_no_training_convolution_relu_threshold_backward_1)
        /*0020*/ 	.word	0x00000000


	//----- nvinfo : EIATTR_MIN_STACK_SIZE
	.align		4
.L_7:
        /*0024*/ 	.byte	0x04, 0x12
        /*0026*/ 	.short	(.L_9 - .L_8)
	.align		4
.L_8:
        /*0028*/ 	.word	index@(triton_poi_fused__native_batch_norm_legit_no_training_convolution_relu_threshold_backward_1)
        /*002c*/ 	.word	0x00000000
.L_9:


//--------------------- .nv.info.triton_poi_fused__native_batch_norm_legit_no_training_convolution_relu_threshold_backward_1 --------------------------
	.section	.nv.info.triton_poi_fused__native_batch_norm_legit_no_training_convolution_relu_threshold_backward_1,"",@"SHT_CUDA_INFO"
	.sectionflags	@""
	.align	4


	//----- nvinfo : EIATTR_CUDA_API_VERSION
	.align		4
        /*0000*/ 	.byte	0x04, 0x37
        /*0002*/ 	.short	(.L_11 - .L_10)
.L_10:
        /*0004*/ 	.word	0x0000007c


	//----- nvinfo : EIATTR_KPARAM_INFO
	.align		4
.L_11:
        /*0008*/ 	.byte	0x04, 0x17
        /*000a*/ 	.short	(.L_13 - .L_12)
.L_12:
        /*000c*/ 	.word	0x00000000
        /*0010*/ 	.short	0x0008
        /*0012*/ 	.short	0x0040
        /*0014*/ 	.byte	0x00, 0xf0, 0x11, 0x00


	//----- nvinfo : EIATTR_KPARAM_INFO
	.align		4
.L_13:
        /*0018*/ 	.byte	0x04, 0x17
        /*001a*/ 	.short	(.L_15 - .L_14)
.L_14:
        /*001c*/ 	.word	0x00000000
        /*0020*/ 	.short	0x0007
        /*0022*/ 	.short	0x0038
        /*0024*/ 	.byte	0x00, 0xf4, 0x21, 0x00


	//----- nvinfo : EIATTR_KPARAM_INFO
	.align		4
.L_15:
        /*0028*/ 	.byte	0x04, 0x17
        /*002a*/ 	.short	(.L_17 - .L_16)
.L_16:
        /*002c*/ 	.word	0x00000000
        /*0030*/ 	.short	0x0006
        /*0032*/ 	.short	0x0030
        /*0034*/ 	.byte	0x00, 0xf4, 0x21, 0x00


	//----- nvinfo : EIATTR_KPARAM_INFO
	.align		4
.L_17:
        /*0038*/ 	.byte	0x04, 0x17
        /*003a*/ 	.short	(.L_19 - .L_18)
.L_18:
        /*003c*/ 	.word	0x00000000
        /*0040*/ 	.short	0x0005
        /*0042*/ 	.short	0x0028
        /*0044*/ 	.byte	0x00, 0xf4, 0x21, 0x00


	//----- nvinfo : EIATTR_KPARAM_INFO
	.align		4
.L_19:
        /*0048*/ 	.byte	0x04, 0x17
        /*004a*/ 	.short	(.L_21 - .L_20)
.L_20:
        /*004c*/ 	.word	0x00000000
        /*0050*/ 	.short	0x0004
        /*0052*/ 	.short	0x0020
        /*0054*/ 	.byte	0x00, 0xf4, 0x21, 0x00


	//----- nvinfo : EIATTR_KPARAM_INFO
	.align		4
.L_21:
        /*0058*/ 	.byte	0x04, 0x17
        /*005a*/ 	.short	(.L_23 - .L_22)
.L_22:
        /*005c*/ 	.word	0x00000000
        /*0060*/ 	.short	0x0003
        /*0062*/ 	.short	0x0018
        /*0064*/ 	.byte	0x00, 0xf4, 0x21, 0x00


	//----- nvinfo : EIATTR_KPARAM_INFO
	.align		4
.L_23:
        /*0068*/ 	.byte	0x04, 0x17
        /*006a*/ 	.short	(.L_25 - .L_24)
.L_24:
        /*006c*/ 	.word	0x00000000
        /*0070*/ 	.short	0x0002
        /*0072*/ 	.short	0x0010
        /*0074*/ 	.byte	0x00, 0xf4, 0x21, 0x00


	//----- nvinfo : EIATTR_KPARAM_INFO
	.align		4
.L_25:
        /*0078*/ 	.byte	0x04, 0x17
        /*007a*/ 	.short	(.L_27 - .L_26)
.L_26:
        /*007c*/ 	.word	0x00000000
        /*0080*/ 	.short	0x0001
        /*0082*/ 	.short	0x0008
        /*0084*/ 	.byte	0x00, 0xf4, 0x21, 0x00


	//----- nvinfo : EIATTR_KPARAM_INFO
	.align		4
.L_27:
        /*0088*/ 	.byte	0x04, 0x17
        /*008a*/ 	.short	(.L_29 - .L_28)
.L_28:
        /*008c*/ 	.word	0x00000000
        /*0090*/ 	.short	0x0000
        /*0092*/ 	.short	0x0000
        /*0094*/ 	.byte	0x00, 0xf4, 0x21, 0x00


	//----- nvinfo : EIATTR_SPARSE_MMA_MASK
	.align		4
.L_29:
        /*0098*/ 	.byte	0x03, 0x50
        /*009a*/ 	.short	0x0000


	//----- nvinfo : EIATTR_MAXREG_COUNT
	.align		4
        /*009c*/ 	.byte	0x03, 0x1b
        /*009e*/ 	.short	0x00ff


	//----- nvinfo : EIATTR_EXIT_INSTR_OFFSETS
	.align		4
        /*00a0*/ 	.byte	0x04, 0x1c
        /*00a2*/ 	.short	(.L_31 - .L_30)


	//   ....[0]....
.L_30:
        /*00a4*/ 	.word	0x000003d0


	//   ....[1]....
        /*00a8*/ 	.word	0x000003f0


	//----- nvinfo : EIATTR_REQNTID
	.align		4
.L_31:
        /*00ac*/ 	.byte	0x04, 0x10
        /*00ae*/ 	.short	(.L_33 - .L_32)
.L_32:
        /*00b0*/ 	.word	0x00000080
        /*00b4*/ 	.word	0x00000001
        /*00b8*/ 	.word	0x00000001


	//----- nvinfo : EIATTR_CBANK_PARAM_SIZE
	.align		4
.L_33:
        /*00bc*/ 	.byte	0x03, 0x19
        /*00be*/ 	.short	0x0044


	//----- nvinfo : EIATTR_PARAM_CBANK
	.align		4
        /*00c0*/ 	.byte	0x04, 0x0a
        /*00c2*/ 	.short	(.L_35 - .L_34)
	.align		4
.L_34:
        /*00c4*/ 	.word	index@(.nv.constant0.triton_poi_fused__native_batch_norm_legit_no_training_convolution_relu_threshold_backward_1)
        /*00c8*/ 	.short	0x0210
        /*00ca*/ 	.short	0x0044


	//----- nvinfo : EIATTR_SW_WAR
	.align		4
.L_35:
        /*00cc*/ 	.byte	0x04, 0x36
        /*00ce*/ 	.short	(.L_37 - .L_36)
.L_36:
        /*00d0*/ 	.word	0x00000008
.L_37:


//--------------------- .nv.callgraph             --------------------------
	.section	.nv.callgraph,"",@"SHT_CUDA_CALLGRAPH"
	.align	4
	.sectionentsize	8
	.align		4
        /*0000*/ 	.word	0x00000000
	.align		4
        /*0004*/ 	.word	0xffffffff
	.align		4
        /*0008*/ 	.word	0x00000000
	.align		4
        /*000c*/ 	.word	0xfffffffe
	.align		4
        /*0010*/ 	.word	0x00000000
	.align		4
        /*0014*/ 	.word	0xfffffffd
	.align		4
        /*0018*/ 	.word	0x00000000
	.align		4
        /*001c*/ 	.word	0xfffffffc


//--------------------- .nv.constant4             --------------------------
	.section	.nv.constant4,"a",@progbits
	.align	8
	.align		8
.nv.constant4:
        /*0000*/ 	.dword	_$_str
	.align		8
        /*0008*/ 	.dword	_$_str_$_2


//--------------------- .text.triton_poi_fused__native_batch_norm_legit_no_training_convolution_relu_threshold_backward_1 --------------------------
	.section	.text.triton_poi_fused__native_batch_norm_legit_no_training_convolution_relu_threshold_backward_1,"ax",@progbits
	.align	128
        .global         triton_poi_fused__native_batch_norm_legit_no_training_convolution_relu_threshold_backward_1
        .type           triton_poi_fused__native_batch_norm_legit_no_training_convolution_relu_threshold_backward_1,@function
        .size           triton_poi_fused__native_batch_norm_legit_no_training_convolution_relu_threshold_backward_1,(.L_x_1 - triton_poi_fused__native_batch_norm_legit_no_training_convolution_relu_threshold_backward_1)
        .other          triton_poi_fused__native_batch_norm_legit_no_training_convolution_relu_threshold_backward_1,@"STO_CUDA_ENTRY STV_DEFAULT"
triton_poi_fused__native_batch_norm_legit_no_training_convolution_relu_threshold_backward_1:
.text.triton_poi_fused__native_batch_norm_legit_no_training_convolution_relu_threshold_backward_1:
[----:B------:R-:W0:Y:S01]  /*0000*/  LDC R1, c[0x0][0x28] ;  /* 0x00000a00ff017b82 */ /* 0x000e220000000800 */
[----:B------:R-:W1:Y:S07]  /*0010*/  S2R R0, SR_TID.X ;  /* 0x0000000000007919 */ /* 0x000e6e0000002100 */
[----:B------:R-:W2:Y:S01]  /*0020*/  LDC.64 R12, c[0x0][0x228] ;  /* 0x00008a00ff0c7b82 */ /* 0x000ea20000000a00 */
[----:B------:R-:W-:Y:S01]  /*0030*/  CS2R R4, SRZ ;  /* 0x0000000000047805 */ /* 0x000fe2000001ff00 */
[----:B------:R-:W-:Y:S01]  /*0040*/  ULDC.64 UR4, c[0x0][0x208] ;  /* 0x0000820000047ab9 */ /* 0x000fe20000000a00 */
[----:B------:R-:W3:Y:S05]  /*0050*/  S2R R3, SR_CTAID.X ;  /* 0x0000000000037919 */ /* 0x000eea0000002500 */
[----:B------:R-:W4:Y:S08]  /*0060*/  LDC.64 R10, c[0x0][0x218] ;  /* 0x00008600ff0a7b82 */ /* 0x000f300000000a00 */
[----:B------:R-:W5:Y:S08]  /*0070*/  LDC.64 R14, c[0x0][0x220] ;  /* 0x00008800ff0e7b82 */ /* 0x000f700000000a00 */
[----:B------:R-:W4:Y:S08]  /*0080*/  LDC.64 R16, c[0x0][0x230] ;  /* 0x00008c00ff107b82 */ /* 0x000f300000000a00 */
[----:B------:R-:W5:Y:S01]  /*0090*/  LDC.64 R6, c[0x0][0x238] ;  /* 0x00008e00ff067b82 */ /* 0x000f620000000a00 */
[----:B-1----:R-:W-:-:S02]  /*00a0*/  LOP3.LUT R0, R0, 0x7f, RZ, 0xc0, !PT ;  /* 0x0000007f00007812 */ /* 0x002fc400078ec0ff */
[----:B------:R-:W-:Y:S02]  /*00b0*/  CS2R R8, SRZ ;  /* 0x0000000000087805 */ /* 0x000fe4000001ff00 */
[----:B---3--:R-:W-:Y:S01]  /*00c0*/  SHF.R.S32.HI R2, RZ, 0x18, R3 ;  /* 0x00000018ff027819 */ /* 0x008fe20000011403 */
[----:B------:R-:W-:Y:S01]  /*00d0*/  ULDC.64 UR6, c[0x0][0x248] ;  /* 0x0000920000067ab9 */ /* 0x000fe20000000a00 */
[----:B------:R-:W-:Y:S02]  /*00e0*/  IMAD R0, R3, 0x80, R0 ;  /* 0x0000008003007824 */ /* 0x000fe400078e0200 */
[----:B------:R-:W-:-:S04]  /*00f0*/  SGXT R3, R2, 0x1 ;  /* 0x000000010203781a */ /* 0x000fc80000000200 */
[----:B------:R-:W-:Y:S02]  /*0100*/  LEA.HI R3, R3, R0, RZ, 0x6 ;  /* 0x0000000003037211 */ /* 0x000fe400078f30ff */
[----:B------:R-:W-:Y:S02]  /*0110*/  ISETP.GE.AND P0, PT, R0, 0x400, PT ;  /* 0x000004000000780c */ /* 0x000fe40003f06270 */
[----:B------:R-:W-:-:S04]  /*0120*/  SHF.R.S32.HI R3, RZ, 0x6, R3 ;  /* 0x00000006ff037819 */ /* 0x000fc80000011403 */
[----:B------:R-:W-:-:S04]  /*0130*/  LEA.HI R2, R3, R3, RZ, 0x2 ;  /* 0x0000000303027211 */ /* 0x000fc800078f10ff */
[----:B------:R-:W-:-:S05]  /*0140*/  LOP3.LUT R2, R2, 0xfffffffc, RZ, 0xc0, !PT ;  /* 0xfffffffc02027812 */ /* 0x000fca00078ec0ff */
[----:B------:R-:W-:Y:S02]  /*0150*/  IMAD.IADD R19, R3, 0x1, -R2 ;  /* 0x0000000103137824 */ /* 0x000fe400078e0a02 */
[----:B------:R-:W1:Y:S02]  /*0160*/  LDC.64 R2, c[0x0][0x210] ;  /* 0x00008400ff027b82 */ /* 0x000e640000000a00 */
[----:B--2---:R-:W-:-:S05]  /*0170*/  IMAD.WIDE R12, R19, 0x4, R12 ;  /* 0x00000004130c7825 */ /* 0x004fca00078e020c */
[----:B------:R5:W2:Y:S01]  /*0180*/  @!P0 LDG.E.EL R4, desc[UR4][R12.64] ;  /* 0x000000040c048981 */ /* 0x000aa2000c2e1900 */
[----:B----4-:R-:W-:-:S05]  /*0190*/  IMAD.WIDE R10, R19, 0x4, R10 ;  /* 0x00000004130a7825 */ /* 0x010fca00078e020a */
[----:B------:R3:W4:Y:S01]  /*01a0*/  @!P0 LDG.E.EL R8, desc[UR4][R10.64] ;  /* 0x000000040a088981 */ /* 0x000722000c2e1900 */
[----:B-----5:R-:W-:-:S04]  /*01b0*/  IMAD.WIDE R12, R19, 0x4, R14 ;  /* 0x00000004130c7825 */ /* 0x020fc800078e020e */
[----:B-1----:R-:W-:Y:S01]  /*01c0*/  IMAD.WIDE R2, R0, 0x4, R2 ;  /* 0x0000000400027825 */ /* 0x002fe200078e0202 */
[----:B------:R-:W5:Y:S04]  /*01d0*/  @!P0 LDG.E.EL R9, desc[UR4][R12.64] ;  /* 0x000000040c098981 */ /* 0x000f68000c2e1900 */
[----:B------:R-:W4:Y:S01]  /*01e0*/  @!P0 LDG.E R5, desc[UR4][R2.64] ;  /* 0x0000000402058981 */ /* 0x000f22000c1e1900 */
[----:B0-----:R-:W-:-:S04]  /*01f0*/  IMAD.WIDE R14, R19, 0x4, R16 ;  /* 0x00000004130e7825 */ /* 0x001fc800078e0210 */
[----:B------:R-:W-:Y:S01]  /*0200*/  IMAD.WIDE R16, R19, 0x4, R6 ;  /* 0x0000000413107825 */ /* 0x000fe200078e0206 */
[----:B------:R-:W-:Y:S01]  /*0210*/  CS2R R18, SRZ ;  /* 0x0000000000127805 */ /* 0x000fe2000001ff00 */
[----:B------:R-:W0:Y:S05]  /*0220*/  LDC.64 R6, c[0x0][0x240] ;  /* 0x00009000ff067b82 */ /* 0x000e2a0000000a00 */
[----:B------:R-:W5:Y:S04]  /*0230*/  @!P0 LDG.E.EL R18, desc[UR4][R14.64] ;  /* 0x000000040e128981 */ /* 0x000f68000c2e1900 */
[----:B------:R-:W5:Y:S01]  /*0240*/  @!P0 LDG.E.EL R19, desc[UR4][R16.64] ;  /* 0x0000000410138981 */ /* 0x000f62000c2e1900 */
[----:B---3--:R-:W-:-:S02]  /*0250*/  IMAD.MOV.U32 R11, RZ, RZ, 0x3e800000 ;  /* 0x3e800000ff0b7424 */ /* 0x008fc400078e00ff */
[----:B0-----:R-:W-:-:S04]  /*0260*/  IMAD.WIDE R6, R0, 0x4, R6 ;  /* 0x0000000400067825 */ /* 0x001fc800078e0206 */
[----:B--2---:R-:W-:-:S04]  /*0270*/  FADD R4, R4, 9.9999997473787516356e-06 ;  /* 0x3727c5ac04047421 */ /* 0x004fc80000000000 */
[----:B------:R-:W0:Y:S02]  /*0280*/  MUFU.SQRT R20, R4 ;  /* 0x0000000400147308 */ /* 0x000e240000002000 */
[C---:B0-----:R-:W-:Y:S02]  /*0290*/  FSETP.GT.AND P1, PT, R20.reuse, 8.50705917302346158658e+37, PT ;  /* 0x7e8000001400780b */ /* 0x041fe40003f24000 */
[----:B------:R-:W-:-:S11]  /*02a0*/  FSETP.GEU.AND P2, PT, R20, 1.175494350822287508e-38, PT ;  /* 0x008000001400780b */ /* 0x000fd60003f4e000 */
[----:B------:R-:W-:-:S04]  /*02b0*/  @P1 FMUL R20, R20, 0.25 ;  /* 0x3e80000014141820 */ /* 0x000fc80000400000 */
[----:B------:R-:W-:-:S06]  /*02c0*/  @!P2 FMUL R20, R20, 16777216 ;  /* 0x4b8000001414a820 */ /* 0x000fcc0000400000 */
[----:B------:R-:W0:Y:S01]  /*02d0*/  MUFU.RCP R20, R20 ;  /* 0x0000001400147308 */ /* 0x000e220000001000 */
[----:B------:R-:W-:Y:S01]  /*02e0*/  FSEL R11, R11, 1, P1 ;  /* 0x3f8000000b0b7808 */ /* 0x000fe20000800000 */
[----:B----4-:R-:W-:-:S04]  /*02f0*/  FADD R8, R8, R5 ;  /* 0x0000000508087221 */ /* 0x010fc80000000000 */
[----:B------:R-:W-:Y:S01]  /*0300*/  @!P2 FMUL R11, R11, 16777216 ;  /* 0x4b8000000b0ba820 */ /* 0x000fe20000400000 */
[----:B-----5:R-:W-:-:S03]  /*0310*/  FADD R9, R8, -R9 ;  /* 0x8000000908097221 */ /* 0x020fc60000000000 */
[----:B0-----:R-:W-:-:S04]  /*0320*/  FMUL R4, R20, R11 ;  /* 0x0000000b14047220 */ /* 0x001fc80000400000 */
[----:B------:R-:W-:-:S04]  /*0330*/  FMUL R4, R9, R4 ;  /* 0x0000000409047220 */ /* 0x000fc80000400000 */
[----:B------:R-:W-:-:S05]  /*0340*/  FFMA R4, R4, R18, R19 ;  /* 0x0000001204047223 */ /* 0x000fca0000000013 */
[----:B------:R-:W-:-:S04]  /*0350*/  FSETP.GEU.AND P1, PT, R4, RZ, PT ;  /* 0x000000ff0400720b */ /* 0x000fc80003f2e000 */
[----:B------:R-:W-:Y:S02]  /*0360*/  FSEL R9, R4, RZ, P1 ;  /* 0x000000ff04097208 */ /* 0x000fe40000800000 */
[----:B------:R-:W-:Y:S01]  /*0370*/  IADD3 R4, P1, R0, UR6, RZ ;  /* 0x0000000600047c10 */ /* 0x000fe2000ff3e0ff */
[----:B------:R0:W-:Y:S01]  /*0380*/  @!P0 STG.E desc[UR4][R2.64], R8 ;  /* 0x0000000802008986 */ /* 0x0001e2000c101904 */
[----:B------:R-:W-:Y:S02]  /*0390*/  FSETP.GTU.AND P2, PT, R9, RZ, PT ;  /* 0x000000ff0900720b */ /* 0x000fe40003f4c000 */
[----:B------:R-:W-:Y:S01]  /*03a0*/  LEA.HI.X.SX32 R5, R0, UR7, 0x1, P1 ;  /* 0x0000000700057c11 */ /* 0x000fe200088f0eff */
[----:B------:R0:W-:Y:S01]  /*03b0*/  @!P0 STG.E desc[UR4][R6.64], R9 ;  /* 0x0000000906008986 */ /* 0x0001e2000c101904 */
[----:B------:R-:W-:Y:S01]  /*03c0*/  SEL R11, RZ, 0x1, P2 ;  /* 0x00000001ff0b7807 */ /* 0x000fe20001000000 */
[----:B0-----:R-:W-:Y:S08]  /*03d0*/  @P0 EXIT ;  /* 0x000000000000094d */ /* 0x001ff00003800000 */
[----:B------:R-:W-:Y:S01]  /*03e0*/  STG.E.U8 desc[UR4][R4.64], R11 ;  /* 0x0000000b04007986 */ /* 0x000fe2000c101104 */
[----:B------:R-:W-:Y:S05]  /*03f0*/  EXIT ;  /* 0x000000000000794d */ /* 0x000fea0003800000 */
.L_x_0:
[----:B------:R-:W-:-:S00]  /*0400*/  BRA `(.L_x_0) ;  /* 0xfffffffc00fc7947 */ /* 0x000fc0000383ffff */
[----:B------:R-:W-:-:S00]  /*0410*/  NOP ;  /* 0x0000000000007918 */ /* 0x000fc00000000000 */
        /* <DEDUP_REMOVED lines=14> */
.L_x_1:


//--------------------- .nv.global.init           --------------------------
	.section	.nv.global.init,"aw",@progbits
.nv.global.init:
	.type		_$_str,@object
	.size		_$_str,(_$_str_$_2 - _$_str)
_$_str:
        /*0000*/ 	.byte	0x5f, 0x5f, 0x43, 0x55, 0x44, 0x41, 0x5f, 0x46, 0x54, 0x5a, 0x00
	.type		_$_str_$_2,@object
	.size		_$_str_$_2,(.L_1 - _$_str_$_2)
_$_str_$_2:
        /*000b*/ 	.byte	0x5f, 0x5f, 0x43, 0x55, 0x44, 0x41, 0x5f, 0x50, 0x52, 0x45, 0x43, 0x5f, 0x53, 0x51, 0x52, 0x54
        /*001b*/ 	.byte	0x00
.L_1:


//--------------------- .nv.constant0.triton_poi_fused__native_batch_norm_legit_no_training_convolution_relu_threshold_backward_1 --------------------------
	.section	.nv.constant0.triton_poi_fused__native_batch_norm_legit_no_training_convolution_relu_threshold_backward_1,"a",@progbits
	.sectionflags	@""
	.align	4
.nv.constant0.triton_poi_fused__native_batch_norm_legit_no_training_convolution_relu_threshold_backward_1:
	.zero		596
